//
// Generated by NVIDIA NVVM Compiler
//
// Compiler Build ID: CL-36424714
// Cuda compilation tools, release 13.0, V13.0.88
// Based on NVVM 20.0.0
//

.version 9.0
.target sm_100
.address_size 64

	// .globl	_Z13writeBlockIdxPii

.visible .entry _Z13writeBlockIdxPii(
	.param .u64 .ptr .align 1 _Z13writeBlockIdxPii_param_0,
	.param .u32 _Z13writeBlockIdxPii_param_1
)
{
	.reg .pred 	%p<2>;
	.reg .b32 	%r<3>;
	.reg .b64 	%rd<5>;

	ld.param.u64 	%rd1, [_Z13writeBlockIdxPii_param_0];
	ld.param.u32 	%r2, [_Z13writeBlockIdxPii_param_1];
	mov.u32 	%r1, %ctaid.x;
	setp.ge.s32 	%p1, %r1, %r2;
	@%p1 bra 	$L__BB0_2;
	cvta.to.global.u64 	%rd2, %rd1;
	mul.wide.u32 	%rd3, %r1, 4;
	add.s64 	%rd4, %rd2, %rd3;
	st.global.u32 	[%rd4], %r1;
$L__BB0_2:
	ret;

}


// ===== COMPILED SASS (sm_100) =====

	.target	sm_100

	.elftype	@"ET_EXEC"


//--------------------- .note.nv.tkinfo           --------------------------
	.section	.note.nv.tkinfo,"",@"SHT_NOTE"
	.sectionflags	@"SHF_NOTE_NV_TKINFO"
	.tkinfo
        /*0018*/ 	.word	0x00000002
        /*0030*/ 	.string	""
        /*0030*/ 	.string	"ptxas"
        /*0030*/ 	.string	"Cuda compilation tools, release 13.0, V13.0.88"
        /*0030*/ 	.string	"Build cuda_13.0.r13.0/compiler.36424714_0"
        /*0030*/ 	.string	"-arch sm_100 -m 64 "



//--------------------- .note.nv.cuinfo           --------------------------
	.section	.note.nv.cuinfo,"",@"SHT_NOTE"
	.sectionflags	@"SHF_NOTE_NV_CUINFO"
        /*0018*/ 	.short	0x0002
        /*001a*/ 	.short	0x0064
        /*001c*/ 	.short	0x0082
	.zero		2


//--------------------- .nv.info                  --------------------------
	.section	.nv.info,"",@"SHT_CUDA_INFO"
	.align	4


	//----- nvinfo : EIATTR_REGCOUNT
	.align		4
        /*0000*/ 	.byte	0x04, 0x2f
        /*0002*/ 	.short	(.L_1 - .L_0)
	.align		4
.L_0:
        /*0004*/ 	.word	index@(_Z13writeBlockIdxPii)
        /*0008*/ 	.word	0x00000008


	//----- nvinfo : EIATTR_FRAME_SIZE
	.align		4
.L_1:
        /*000c*/ 	.byte	0x04, 0x11
        /*000e*/ 	.short	(.L_3 - .L_2)
	.align		4
.L_2:
        /*0010*/ 	.word	index@(_Z13writeBlockIdxPii)
        /*0014*/ 	.word	0x00000000


	//----- nvinfo : EIATTR_MIN_STACK_SIZE
	.align		4
.L_3:
        /*0018*/ 	.byte	0x04, 0x12
        /*001a*/ 	.short	(.L_5 - .L_4)
	.align		4
.L_4:
        /*001c*/ 	.word	index@(_Z13writeBlockIdxPii)
        /*0020*/ 	.word	0x00000000
.L_5:


//--------------------- .nv.compat                --------------------------
	.section	.nv.compat,"",@"SHT_CUDA_COMPAT_INFO"
	.align	4
        /*0000*/ 	.byte	0x02, 0x09, 0x00, 0x00, 0x02, 0x02, 0x01, 0x00, 0x02, 0x05, 0x05, 0x00, 0x03, 0x07, 0x01, 0x01
        /*0010*/ 	.byte	0x02, 0x03, 0x00, 0x00, 0x02, 0x06, 0x01, 0x00, 0x04, 0x0b, 0x08, 0x00, 0x09, 0x00, 0x00, 0x00
        /*0020*/ 	.byte	0x00, 0x00, 0x00, 0x00


//--------------------- .nv.info._Z13writeBlockIdxPii --------------------------
	.section	.nv.info._Z13writeBlockIdxPii,"",@"SHT_CUDA_INFO"
	.sectionflags	@""
	.align	4


	//----- nvinfo : EIATTR_CUDA_API_VERSION
	.align		4
        /*0000*/ 	.byte	0x04, 0x37
        /*0002*/ 	.short	(.L_7 - .L_6)
.L_6:
        /*0004*/ 	.word	0x00000082


	//----- nvinfo : EIATTR_KPARAM_INFO
	.align		4
.L_7:
        /*0008*/ 	.byte	0x04, 0x17
        /*000a*/ 	.short	(.L_9 - .L_8)
.L_8:
        /*000c*/ 	.word	0x00000000
        /*0010*/ 	.short	0x0001
        /*0012*/ 	.short	0x0008
        /*0014*/ 	.byte	0x00, 0xf0, 0x11, 0x00


	//----- nvinfo : EIATTR_KPARAM_INFO
	.align		4
.L_9:
        /*0018*/ 	.byte	0x04, 0x17
        /*001a*/ 	.short	(.L_11 - .L_10)
.L_10:
        /*001c*/ 	.word	0x00000000
        /*0020*/ 	.short	0x0000
        /*0022*/ 	.short	0x0000
        /*0024*/ 	.byte	0x00, 0xf5, 0x21, 0x00


	//----- nvinfo : EIATTR_SPARSE_MMA_MASK
	.align		4
.L_11:
        /*0028*/ 	.byte	0x03, 0x50
        /*002a*/ 	.short	0x0000


	//----- nvinfo : EIATTR_MAXREG_COUNT
	.align		4
        /*002c*/ 	.byte	0x03, 0x1b
        /*002e*/ 	.short	0x00ff


	//----- nvinfo : EIATTR_MERCURY_ISA_VERSION
	.align		4
        /*0030*/ 	.byte	0x03, 0x5f
        /*0032*/ 	.short	0x0101


	//----- nvinfo : EIATTR_VRC_CTA_INIT_COUNT
	.align		4
        /*0034*/ 	.byte	0x02, 0x4a
	.zero		1
	.zero		1


	//----- nvinfo : EIATTR_EXIT_INSTR_OFFSETS
	.align		4
        /*0038*/ 	.byte	0x04, 0x1c
        /*003a*/ 	.short	(.L_13 - .L_12)


	//   ....[0]....
.L_12:
        /*003c*/ 	.word	0x00000040


	//   ....[1]....
        /*0040*/ 	.word	0x00000090


	//----- nvinfo : EIATTR_CBANK_PARAM_SIZE
	.align		4
.L_13:
        /*0044*/ 	.byte	0x03, 0x19
        /*0046*/ 	.short	0x000c


	//----- nvinfo : EIATTR_PARAM_CBANK
	.align		4
        /*0048*/ 	.byte	0x04, 0x0a
        /*004a*/ 	.short	(.L_15 - .L_14)
	.align		4
.L_14:
        /*004c*/ 	.word	index@(.nv.constant0._Z13writeBlockIdxPii)
        /*0050*/ 	.short	0x0380
        /*0052*/ 	.short	0x000c


	//----- nvinfo : EIATTR_SW_WAR
	.align		4
.L_15:
        /*0054*/ 	.byte	0x04, 0x36
        /*0056*/ 	.short	(.L_17 - .L_16)
.L_16:
        /*0058*/ 	.word	0x00000008
.L_17:


//--------------------- .nv.callgraph             --------------------------
	.section	.nv.callgraph,"",@"SHT_CUDA_CALLGRAPH"
	.align	4
	.sectionentsize	8
	.align		4
        /*0000*/ 	.word	0x00000000
	.align		4
        /*0004*/ 	.word	0xffffffff
	.align		4
        /*0008*/ 	.word	0x00000000
	.align		4
        /*000c*/ 	.word	0xfffffffe
	.align		4
        /*0010*/ 	.word	0x00000000
	.align		4
        /*0014*/ 	.word	0xfffffffd
	.align		4
        /*0018*/ 	.word	0x00000000
	.align		4
        /*001c*/ 	.word	0xfffffffc


//--------------------- .text._Z13writeBlockIdxPii --------------------------
	.section	.text._Z13writeBlockIdxPii,"ax",@progbits
	.align	128
        .global         _Z13writeBlockIdxPii
        .type           _Z13writeBlockIdxPii,@function
        .size           _Z13writeBlockIdxPii,(.L_x_1 - _Z13writeBlockIdxPii)
        .other          _Z13writeBlockIdxPii,@"STO_CUDA_ENTRY STV_DEFAULT"
_Z13writeBlockIdxPii:
.text._Z13writeBlockIdxPii:
[----:B------:R-:W-:Y:S01]  /*0000*/  LDC R1, c[0x0][0x37c] ;  /* 0x0000df00ff017b82 */ /* 0x000fe20000000800 */
[----:B------:R-:W0:Y:S01]  /*0010*/  S2R R5, SR_CTAID.X ;  /* 0x0000000000057919 */ /* 0x000e220000002500 */
[----:B------:R-:W0:Y:S02]  /*0020*/  LDCU UR4, c[0x0][0x388] ;  /* 0x00007100ff0477ac */ /* 0x000e240008000800 */
[----:B0-----:R-:W-:-:S13]  /*0030*/  ISETP.GE.AND P0, PT, R5, UR4, PT ;  /* 0x0000000405007c0c */ /* 0x001fda000bf06270 */
[----:B------:R-:W-:Y:S05]  /*0040*/  @P0 EXIT ;  /* 0x000000000000094d */ /* 0x000fea0003800000 */
[----:B------:R-:W0:Y:S01]  /*0050*/  LDC.64 R2, c[0x0][0x380] ;  /* 0x0000e000ff027b82 */ /* 0x000e220000000a00 */
[----:B------:R-:W1:Y:S01]  /*0060*/  LDCU.64 UR4, c[0x0][0x358] ;  /* 0x00006b00ff0477ac */ /* 0x000e620008000a00 */
[----:B0-----:R-:W-:-:S05]  /*0070*/  IMAD.WIDE.U32 R2, R5, 0x4, R2 ;  /* 0x0000000405027825 */ /* 0x001fca00078e0002 */
[----:B-1----:R-:W-:Y:S01]  /*0080*/  STG.E desc[UR4][R2.64], R5 ;  /* 0x0000000502007986 */ /* 0x002fe2000c101904 */
[----:B------:R-:W-:Y:S05]  /*0090*/  EXIT ;  /* 0x000000000000794d */ /* 0x000fea0003800000 */
.L_x_0:
[----:B------:R-:W-:-:S00]  /*00a0*/  BRA `(.L_x_0) ;  /* 0xfffffffc00fc7947 */ /* 0x000fc0000383ffff */
[----:B------:R-:W-:-:S00]  /*00b0*/  NOP ;  /* 0x0000000000007918 */ /* 0x000fc00000000000 */
        /* <DEDUP_REMOVED lines=12> */
.L_x_1:


//--------------------- .nv.shared.reserved.0     --------------------------
	.section	.nv.shared.reserved.0,"aw",@nobits
	.weak		__nv_reservedSMEM_offset_0_alias
	.size		__nv_reservedSMEM_offset_0_alias, 0, 64
	.other		__nv_reservedSMEM_offset_0_alias,@"STO_CUDA_RESERVED_SHARED STV_DEFAULT"
__nv_reservedSMEM_offset_0_alias:
	.zero		0
	.zero		64


//--------------------- .nv.constant0._Z13writeBlockIdxPii --------------------------
	.section	.nv.constant0._Z13writeBlockIdxPii,"a",@progbits
	.sectionflags	@""
	.align	4
.nv.constant0._Z13writeBlockIdxPii:
	.zero		908


//--------------------- SYMBOLS --------------------------

	.type		.nv.reservedSmem.offset0,@object
	.size		.nv.reservedSmem.offset0,0x4
